//
// Generated by NVIDIA NVVM Compiler
//
// Compiler Build ID: CL-36424714
// Cuda compilation tools, release 13.0, V13.0.88
// Based on NVVM 20.0.0
//

.version 9.0
.target sm_100
.address_size 64

	// .globl	_Z9isrKernelPfS_

.visible .entry _Z9isrKernelPfS_(
	.param .u64 .ptr .align 1 _Z9isrKernelPfS__param_0,
	.param .u64 .ptr .align 1 _Z9isrKernelPfS__param_1
)
{
	.reg .b32 	%r<8>;
	.reg .b64 	%rd<8>;

	ld.param.u64 	%rd1, [_Z9isrKernelPfS__param_0];
	ld.param.u64 	%rd2, [_Z9isrKernelPfS__param_1];
	cvta.to.global.u64 	%rd3, %rd2;
	cvta.to.global.u64 	%rd4, %rd1;
	mov.u32 	%r1, %ctaid.x;
	mov.u32 	%r2, %ntid.x;
	mov.u32 	%r3, %tid.x;
	mad.lo.s32 	%r4, %r1, %r2, %r3;
	mul.wide.s32 	%rd5, %r4, 4;
	add.s64 	%rd6, %rd4, %rd5;
	ld.global.u32 	%r5, [%rd6];
	shr.s32 	%r6, %r5, 1;
	sub.s32 	%r7, 1597463007, %r6;
	add.s64 	%rd7, %rd3, %rd5;
	st.global.u32 	[%rd7], %r7;
	ret;

}


// ===== COMPILED SASS (sm_100) =====

	.target	sm_100

	.elftype	@"ET_EXEC"


//--------------------- .note.nv.tkinfo           --------------------------
	.section	.note.nv.tkinfo,"",@"SHT_NOTE"
	.sectionflags	@"SHF_NOTE_NV_TKINFO"
	.tkinfo
        /*0018*/ 	.word	0x00000002
        /*0030*/ 	.string	""
        /*0030*/ 	.string	"ptxas"
        /*0030*/ 	.string	"Cuda compilation tools, release 13.0, V13.0.88"
        /*0030*/ 	.string	"Build cuda_13.0.r13.0/compiler.36424714_0"
        /*0030*/ 	.string	"-arch sm_100 -m 64 "



//--------------------- .note.nv.cuinfo           --------------------------
	.section	.note.nv.cuinfo,"",@"SHT_NOTE"
	.sectionflags	@"SHF_NOTE_NV_CUINFO"
        /*0018*/ 	.short	0x0002
        /*001a*/ 	.short	0x0064
        /*001c*/ 	.short	0x0082
	.zero		2


//--------------------- .nv.info                  --------------------------
	.section	.nv.info,"",@"SHT_CUDA_INFO"
	.align	4


	//----- nvinfo : EIATTR_REGCOUNT
	.align		4
        /*0000*/ 	.byte	0x04, 0x2f
        /*0002*/ 	.short	(.L_1 - .L_0)
	.align		4
.L_0:
        /*0004*/ 	.word	index@(_Z9isrKernelPfS_)
        /*0008*/ 	.word	0x0000000a


	//----- nvinfo : EIATTR_FRAME_SIZE
	.align		4
.L_1:
        /*000c*/ 	.byte	0x04, 0x11
        /*000e*/ 	.short	(.L_3 - .L_2)
	.align		4
.L_2:
        /*0010*/ 	.word	index@(_Z9isrKernelPfS_)
        /*0014*/ 	.word	0x00000000


	//----- nvinfo : EIATTR_MIN_STACK_SIZE
	.align		4
.L_3:
        /*0018*/ 	.byte	0x04, 0x12
        /*001a*/ 	.short	(.L_5 - .L_4)
	.align		4
.L_4:
        /*001c*/ 	.word	index@(_Z9isrKernelPfS_)
        /*0020*/ 	.word	0x00000000
.L_5:


//--------------------- .nv.compat                --------------------------
	.section	.nv.compat,"",@"SHT_CUDA_COMPAT_INFO"
	.align	4
        /*0000*/ 	.byte	0x02, 0x09, 0x00, 0x00, 0x02, 0x02, 0x01, 0x00, 0x02, 0x05, 0x05, 0x00, 0x03, 0x07, 0x01, 0x01
        /*0010*/ 	.byte	0x02, 0x03, 0x00, 0x00, 0x02, 0x06, 0x01, 0x00, 0x04, 0x0b, 0x08, 0x00, 0x09, 0x00, 0x00, 0x00
        /*0020*/ 	.byte	0x00, 0x00, 0x00, 0x00


//--------------------- .nv.info._Z9isrKernelPfS_ --------------------------
	.section	.nv.info._Z9isrKernelPfS_,"",@"SHT_CUDA_INFO"
	.sectionflags	@""
	.align	4


	//----- nvinfo : EIATTR_CUDA_API_VERSION
	.align		4
        /*0000*/ 	.byte	0x04, 0x37
        /*0002*/ 	.short	(.L_7 - .L_6)
.L_6:
        /*0004*/ 	.word	0x00000082


	//----- nvinfo : EIATTR_KPARAM_INFO
	.align		4
.L_7:
        /*0008*/ 	.byte	0x04, 0x17
        /*000a*/ 	.short	(.L_9 - .L_8)
.L_8:
        /*000c*/ 	.word	0x00000000
        /*0010*/ 	.short	0x0001
        /*0012*/ 	.short	0x0008
        /*0014*/ 	.byte	0x00, 0xf5, 0x21, 0x00


	//----- nvinfo : EIATTR_KPARAM_INFO
	.align		4
.L_9:
        /*0018*/ 	.byte	0x04, 0x17
        /*001a*/ 	.short	(.L_11 - .L_10)
.L_10:
        /*001c*/ 	.word	0x00000000
        /*0020*/ 	.short	0x0000
        /*0022*/ 	.short	0x0000
        /*0024*/ 	.byte	0x00, 0xf5, 0x21, 0x00


	//----- nvinfo : EIATTR_SPARSE_MMA_MASK
	.align		4
.L_11:
        /*0028*/ 	.byte	0x03, 0x50
        /*002a*/ 	.short	0x0000


	//----- nvinfo : EIATTR_MAXREG_COUNT
	.align		4
        /*002c*/ 	.byte	0x03, 0x1b
        /*002e*/ 	.short	0x00ff


	//----- nvinfo : EIATTR_MERCURY_ISA_VERSION
	.align		4
        /*0030*/ 	.byte	0x03, 0x5f
        /*0032*/ 	.short	0x0101


	//----- nvinfo : EIATTR_VRC_CTA_INIT_COUNT
	.align		4
        /*0034*/ 	.byte	0x02, 0x4a
	.zero		1
	.zero		1


	//----- nvinfo : EIATTR_EXIT_INSTR_OFFSETS
	.align		4
        /*0038*/ 	.byte	0x04, 0x1c
        /*003a*/ 	.short	(.L_13 - .L_12)


	//   ....[0]....
.L_12:
        /*003c*/ 	.word	0x000000e0


	//----- nvinfo : EIATTR_CBANK_PARAM_SIZE
	.align		4
.L_13:
        /*0040*/ 	.byte	0x03, 0x19
        /*0042*/ 	.short	0x0010


	//----- nvinfo : EIATTR_PARAM_CBANK
	.align		4
        /*0044*/ 	.byte	0x04, 0x0a
        /*0046*/ 	.short	(.L_15 - .L_14)
	.align		4
.L_14:
        /*0048*/ 	.word	index@(.nv.constant0._Z9isrKernelPfS_)
        /*004c*/ 	.short	0x0380
        /*004e*/ 	.short	0x0010


	//----- nvinfo : EIATTR_SW_WAR
	.align		4
.L_15:
        /*0050*/ 	.byte	0x04, 0x36
        /*0052*/ 	.short	(.L_17 - .L_16)
.L_16:
        /*0054*/ 	.word	0x00000008
.L_17:


//--------------------- .nv.callgraph             --------------------------
	.section	.nv.callgraph,"",@"SHT_CUDA_CALLGRAPH"
	.align	4
	.sectionentsize	8
	.align		4
        /*0000*/ 	.word	0x00000000
	.align		4
        /*0004*/ 	.word	0xffffffff
	.align		4
        /*0008*/ 	.word	0x00000000
	.align		4
        /*000c*/ 	.word	0xfffffffe
	.align		4
        /*0010*/ 	.word	0x00000000
	.align		4
        /*0014*/ 	.word	0xfffffffd
	.align		4
        /*0018*/ 	.word	0x00000000
	.align		4
        /*001c*/ 	.word	0xfffffffc


//--------------------- .text._Z9isrKernelPfS_    --------------------------
	.section	.text._Z9isrKernelPfS_,"ax",@progbits
	.align	128
        .global         _Z9isrKernelPfS_
        .type           _Z9isrKernelPfS_,@function
        .size           _Z9isrKernelPfS_,(.L_x_1 - _Z9isrKernelPfS_)
        .other          _Z9isrKernelPfS_,@"STO_CUDA_ENTRY STV_DEFAULT"
_Z9isrKernelPfS_:
.text._Z9isrKernelPfS_:
[----:B------:R-:W-:Y:S01]  /*0000*/  LDC R1, c[0x0][0x37c] ;  /* 0x0000df00ff017b82 */ /* 0x000fe20000000800 */
[----:B------:R-:W0:Y:S07]  /*0010*/  S2R R0, SR_TID.X ;  /* 0x0000000000007919 */ /* 0x000e2e0000002100 */
[----:B------:R-:W0:Y:S01]  /*0020*/  S2UR UR6, SR_CTAID.X ;  /* 0x00000000000679c3 */ /* 0x000e220000002500 */
[----:B------:R-:W1:Y:S07]  /*0030*/  LDCU.64 UR4, c[0x0][0x358] ;  /* 0x00006b00ff0477ac */ /* 0x000e6e0008000a00 */
[----:B------:R-:W0:Y:S08]  /*0040*/  LDC R7, c[0x0][0x360] ;  /* 0x0000d800ff077b82 */ /* 0x000e300000000800 */
[----:B------:R-:W2:Y:S08]  /*0050*/  LDC.64 R2, c[0x0][0x380] ;  /* 0x0000e000ff027b82 */ /* 0x000eb00000000a00 */
[----:B------:R-:W3:Y:S01]  /*0060*/  LDC.64 R4, c[0x0][0x388] ;  /* 0x0000e200ff047b82 */ /* 0x000ee20000000a00 */
[----:B0-----:R-:W-:-:S04]  /*0070*/  IMAD R7, R7, UR6, R0 ;  /* 0x0000000607077c24 */ /* 0x001fc8000f8e0200 */
[----:B--2---:R-:W-:-:S06]  /*0080*/  IMAD.WIDE R2, R7, 0x4, R2 ;  /* 0x0000000407027825 */ /* 0x004fcc00078e0202 */
[----:B-1----:R-:W2:Y:S01]  /*0090*/  LDG.E R2, desc[UR4][R2.64] ;  /* 0x0000000402027981 */ /* 0x002ea2000c1e1900 */
[----:B---3--:R-:W-:Y:S01]  /*00a0*/  IMAD.WIDE R4, R7, 0x4, R4 ;  /* 0x0000000407047825 */ /* 0x008fe200078e0204 */
[----:B--2---:R-:W-:-:S04]  /*00b0*/  SHF.R.S32.HI R0, RZ, 0x1, R2 ;  /* 0x00000001ff007819 */ /* 0x004fc80000011402 */
[----:B------:R-:W-:-:S05]  /*00c0*/  IADD3 R7, PT, PT, -R0, 0x5f3759df, RZ ;  /* 0x5f3759df00077810 */ /* 0x000fca0007ffe1ff */
[----:B------:R-:W-:Y:S01]  /*00d0*/  STG.E desc[UR4][R4.64], R7 ;  /* 0x0000000704007986 */ /* 0x000fe2000c101904 */
[----:B------:R-:W-:Y:S05]  /*00e0*/  EXIT ;  /* 0x000000000000794d */ /* 0x000fea0003800000 */
.L_x_0:
[----:B------:R-:W-:-:S00]  /*00f0*/  BRA `(.L_x_0) ;  /* 0xfffffffc00fc7947 */ /* 0x000fc0000383ffff */
[----:B------:R-:W-:-:S00]  /*0100*/  NOP ;  /* 0x0000000000007918 */ /* 0x000fc00000000000 */
[----:B------:R-:W-:-:S00]  /*0110*/  NOP ;  /* 0x0000000000007918 */ /* 0x000fc00000000000 */
[----:B------:R-:W-:-:S00]  /*0120*/  NOP ;  /* 0x0000000000007918 */ /* 0x000fc00000000000 */
[----:B------:R-:W-:-:S00]  /*0130*/  NOP ;  /* 0x0000000000007918 */ /* 0x000fc00000000000 */
[----:B------:R-:W-:-:S00]  /*0140*/  NOP ;  /* 0x0000000000007918 */ /* 0x000fc00000000000 */
[----:B------:R-:W-:-:S00]  /*0150*/  NOP ;  /* 0x0000000000007918 */ /* 0x000fc00000000000 */
[----:B------:R-:W-:-:S00]  /*0160*/  NOP ;  /* 0x0000000000007918 */ /* 0x000fc00000000000 */
[----:B------:R-:W-:-:S00]  /*0170*/  NOP ;  /* 0x0000000000007918 */ /* 0x000fc00000000000 */
.L_x_1:


//--------------------- .nv.shared.reserved.0     --------------------------
	.section	.nv.shared.reserved.0,"aw",@nobits
	.weak		__nv_reservedSMEM_offset_0_alias
	.size		__nv_reservedSMEM_offset_0_alias, 0, 64
	.other		__nv_reservedSMEM_offset_0_alias,@"STO_CUDA_RESERVED_SHARED STV_DEFAULT"
__nv_reservedSMEM_offset_0_alias:
	.zero		0
	.zero		64


//--------------------- .nv.constant0._Z9isrKernelPfS_ --------------------------
	.section	.nv.constant0._Z9isrKernelPfS_,"a",@progbits
	.sectionflags	@""
	.align	4
.nv.constant0._Z9isrKernelPfS_:
	.zero		912


//--------------------- SYMBOLS --------------------------

	.type		.nv.reservedSmem.offset0,@object
	.size		.nv.reservedSmem.offset0,0x4
